	.headerflags	@"EF_CUDA_TEXMODE_UNIFIED EF_CUDA_64BIT_ADDRESS EF_CUDA_ACCELERATORS EF_CUDA_SM90 EF_CUDA_VIRTUAL_SM(EF_CUDA_SM90)"
	.elftype	@"ET_EXEC"


//--------------------- .nv.info                  --------------------------
	.section	.nv.info,"",@"SHT_CUDA_INFO"
	.align	4


	//----- nvinfo : EIATTR_REGCOUNT
	.align		4
        /*0000*/ 	.byte	0x04, 0x2f
        /*0002*/ 	.short	(.L_3 - .L_2)
	.align		4
.L_2:
        /*0004*/ 	.word	index@(triton_poi_fused__native_batch_norm_legit_no_training_relu_12)
        /*0008*/ 	.word	0x00000020


	//----- nvinfo : EIATTR_MIN_STACK_SIZE
	.align		4
.L_3:
        /*000c*/ 	.byte	0x04, 0x12
        /*000e*/ 	.short	(.L_5 - .L_4)
	.align		4
.L_4:
        /*0010*/ 	.word	index@(triton_poi_fused__native_batch_norm_legit_no_training_relu_12)
        /*0014*/ 	.word	0x00000000


	//----- nvinfo : EIATTR_FRAME_SIZE
	.align		4
.L_5:
        /*0018*/ 	.byte	0x04, 0x11
        /*001a*/ 	.short	(.L_7 - .L_6)
	.align		4
.L_6:
        /*001c*/ 	.word	index@(triton_poi_fused__native_batch_norm_legit_no_training_relu_12)
        /*0020*/ 	.word	0x00000000


	//----- nvinfo : EIATTR_MIN_STACK_SIZE
	.align		4
.L_7:
        /*0024*/ 	.byte	0x04, 0x12
        /*0026*/ 	.short	(.L_9 - .L_8)
	.align		4
.L_8:
        /*0028*/ 	.word	index@(triton_poi_fused__native_batch_norm_legit_no_training_relu_12)
        /*002c*/ 	.word	0x00000000
.L_9:


//--------------------- .nv.info.triton_poi_fused__native_batch_norm_legit_no_training_relu_12 --------------------------
	.section	.nv.info.triton_poi_fused__native_batch_norm_legit_no_training_relu_12,"",@"SHT_CUDA_INFO"
	.sectionflags	@""
	.align	4


	//----- nvinfo : EIATTR_CUDA_API_VERSION
	.align		4
        /*0000*/ 	.byte	0x04, 0x37
        /*0002*/ 	.short	(.L_11 - .L_10)
.L_10:
        /*0004*/ 	.word	0x0000007c


	//----- nvinfo : EIATTR_KPARAM_INFO
	.align		4
.L_11:
        /*0008*/ 	.byte	0x04, 0x17
        /*000a*/ 	.short	(.L_13 - .L_12)
.L_12:
        /*000c*/ 	.word	0x00000000
        /*0010*/ 	.short	0x0006
        /*0012*/ 	.short	0x0030
        /*0014*/ 	.byte	0x00, 0xf0, 0x11, 0x00


	//----- nvinfo : EIATTR_KPARAM_INFO
	.align		4
.L_13:
        /*0018*/ 	.byte	0x04, 0x17
        /*001a*/ 	.short	(.L_15 - .L_14)
.L_14:
        /*001c*/ 	.word	0x00000000
        /*0020*/ 	.short	0x0005
        /*0022*/ 	.short	0x0028
        /*0024*/ 	.byte	0x00, 0xf4, 0x21, 0x00


	//----- nvinfo : EIATTR_KPARAM_INFO
	.align		4
.L_15:
        /*0028*/ 	.byte	0x04, 0x17
        /*002a*/ 	.short	(.L_17 - .L_16)
.L_16:
        /*002c*/ 	.word	0x00000000
        /*0030*/ 	.short	0x0004
        /*0032*/ 	.short	0x0020
        /*0034*/ 	.byte	0x00, 0xf4, 0x21, 0x00


	//----- nvinfo : EIATTR_KPARAM_INFO
	.align		4
.L_17:
        /*0038*/ 	.byte	0x04, 0x17
        /*003a*/ 	.short	(.L_19 - .L_18)
.L_18:
        /*003c*/ 	.word	0x00000000
        /*0040*/ 	.short	0x0003
        /*0042*/ 	.short	0x0018
        /*0044*/ 	.byte	0x00, 0xf4, 0x21, 0x00


	//----- nvinfo : EIATTR_KPARAM_INFO
	.align		4
.L_19:
        /*0048*/ 	.byte	0x04, 0x17
        /*004a*/ 	.short	(.L_21 - .L_20)
.L_20:
        /*004c*/ 	.word	0x00000000
        /*0050*/ 	.short	0x0002
        /*0052*/ 	.short	0x0010
        /*0054*/ 	.byte	0x00, 0xf4, 0x21, 0x00


	//----- nvinfo : EIATTR_KPARAM_INFO
	.align		4
.L_21:
        /*0058*/ 	.byte	0x04, 0x17
        /*005a*/ 	.short	(.L_23 - .L_22)
.L_22:
        /*005c*/ 	.word	0x00000000
        /*0060*/ 	.short	0x0001
        /*0062*/ 	.short	0x0008
        /*0064*/ 	.byte	0x00, 0xf4, 0x21, 0x00


	//----- nvinfo : EIATTR_KPARAM_INFO
	.align		4
.L_23:
        /*0068*/ 	.byte	0x04, 0x17
        /*006a*/ 	.short	(.L_25 - .L_24)
.L_24:
        /*006c*/ 	.word	0x00000000
        /*0070*/ 	.short	0x0000
        /*0072*/ 	.short	0x0000
        /*0074*/ 	.byte	0x00, 0xf4, 0x21, 0x00


	//----- nvinfo : EIATTR_SPARSE_MMA_MASK
	.align		4
.L_25:
        /*0078*/ 	.byte	0x03, 0x50
        /*007a*/ 	.short	0x0000


	//----- nvinfo : EIATTR_MAXREG_COUNT
	.align		4
        /*007c*/ 	.byte	0x03, 0x1b
        /*007e*/ 	.short	0x00ff


	//----- nvinfo : EIATTR_EXIT_INSTR_OFFSETS
	.align		4
        /*0080*/ 	.byte	0x04, 0x1c
        /*0082*/ 	.short	(.L_27 - .L_26)


	//   ....[0]....
.L_26:
        /*0084*/ 	.word	0x00000760


	//----- nvinfo : EIATTR_REQNTID
	.align		4
.L_27:
        /*0088*/ 	.byte	0x04, 0x10
        /*008a*/ 	.short	(.L_29 - .L_28)
.L_28:
        /*008c*/ 	.word	0x00000080
        /*0090*/ 	.word	0x00000001
        /*0094*/ 	.word	0x00000001


	//----- nvinfo : EIATTR_CBANK_PARAM_SIZE
	.align		4
.L_29:
        /*0098*/ 	.byte	0x03, 0x19
        /*009a*/ 	.short	0x0034


	//----- nvinfo : EIATTR_PARAM_CBANK
	.align		4
        /*009c*/ 	.byte	0x04, 0x0a
        /*009e*/ 	.short	(.L_31 - .L_30)
	.align		4
.L_30:
        /*00a0*/ 	.word	index@(.nv.constant0.triton_poi_fused__native_batch_norm_legit_no_training_relu_12)
        /*00a4*/ 	.short	0x0210
        /*00a6*/ 	.short	0x0034


	//----- nvinfo : EIATTR_SW_WAR
	.align		4
.L_31:
        /*00a8*/ 	.byte	0x04, 0x36
        /*00aa*/ 	.short	(.L_33 - .L_32)
.L_32:
        /*00ac*/ 	.word	0x00000008
.L_33:


//--------------------- .nv.callgraph             --------------------------
	.section	.nv.callgraph,"",@"SHT_CUDA_CALLGRAPH"
	.align	4
	.sectionentsize	8
	.align		4
        /*0000*/ 	.word	0x00000000
	.align		4
        /*0004*/ 	.word	0xffffffff
	.align		4
        /*0008*/ 	.word	0x00000000
	.align		4
        /*000c*/ 	.word	0xfffffffe
	.align		4
        /*0010*/ 	.word	0x00000000
	.align		4
        /*0014*/ 	.word	0xfffffffd
	.align		4
        /*0018*/ 	.word	0x00000000
	.align		4
        /*001c*/ 	.word	0xfffffffc


//--------------------- .nv.constant4             --------------------------
	.section	.nv.constant4,"a",@progbits
	.align	8
	.align		8
.nv.constant4:
        /*0000*/ 	.dword	_$_str
	.align		8
        /*0008*/ 	.dword	_$_str_$_2


//--------------------- .text.triton_poi_fused__native_batch_norm_legit_no_training_relu_12 --------------------------
	.section	.text.triton_poi_fused__native_batch_norm_legit_no_training_relu_12,"ax",@progbits
	.align	128
        .global         triton_poi_fused__native_batch_norm_legit_no_training_relu_12
        .type           triton_poi_fused__native_batch_norm_legit_no_training_relu_12,@function
        .size           triton_poi_fused__native_batch_norm_legit_no_training_relu_12,(.L_x_1 - triton_poi_fused__native_batch_norm_legit_no_training_relu_12)
        .other          triton_poi_fused__native_batch_norm_legit_no_training_relu_12,@"STO_CUDA_ENTRY STV_DEFAULT"
triton_poi_fused__native_batch_norm_legit_no_training_relu_12:
.text.triton_poi_fused__native_batch_norm_legit_no_training_relu_12:
[----:B------:R-:W-:Y:S01]  /*0000*/  LDC R1, c[0x0][0x28] ;  /* 0x00000a00ff017b82 */ /* 0x000fe20000000800 */
[----:B------:R-:W1:Y:S01]  /*0010*/  S2R R0, SR_TID.X ;  /* 0x0000000000007919 */ /* 0x000e620000002100 */
[----:B------:R-:W-:-:S06]  /*0020*/  ULDC.64 UR4, c[0x0][0x208] ;  /* 0x0000820000047ab9 */ /* 0x000fcc0000000a00 */
[----:B------:R-:W2:Y:S01]  /*0030*/  LDC.64 R16, c[0x0][0x218] ;  /* 0x00008600ff107b82 */ /* 0x000ea20000000a00 */
[----:B------:R-:W3:Y:S07]  /*0040*/  S2R R5, SR_CTAID.X ;  /* 0x0000000000057919 */ /* 0x000eee0000002500 */
[----:B------:R-:W4:Y:S08]  /*0050*/  LDC.64 R14, c[0x0][0x210] ;  /* 0x00008400ff0e7b82 */ /* 0x000f300000000a00 */
[----:B------:R-:W5:Y:S01]  /*0060*/  LDC.64 R12, c[0x0][0x230] ;  /* 0x00008c00ff0c7b82 */ /* 0x000f620000000a00 */
[----:B-1----:R-:W-:-:S02]  /*0070*/  SHF.L.U32 R0, R0, 0x2, RZ ;  /* 0x0000000200007819 */ /* 0x002fc400000006ff */
[----:B---3--:R-:W-:Y:S02]  /*0080*/  SHF.R.S32.HI R3, RZ, 0x15, R5 ;  /* 0x00000015ff037819 */ /* 0x008fe40000011405 */
[----:B------:R-:W-:Y:S02]  /*0090*/  LOP3.LUT R0, R0, 0x1fc, RZ, 0xc0, !PT ;  /* 0x000001fc00007812 */ /* 0x000fe400078ec0ff */
[----:B------:R-:W-:Y:S02]  /*00a0*/  SGXT R3, R3, 0x1 ;  /* 0x000000010303781a */ /* 0x000fe40000000200 */
[----:B------:R-:W-:-:S04]  /*00b0*/  LEA R18, R5, R0, 0xa ;  /* 0x0000000005127211 */ /* 0x000fc800078e50ff */
[----:B------:R-:W-:-:S04]  /*00c0*/  LEA.HI R3, R3, R18, RZ, 0x12 ;  /* 0x0000001203037211 */ /* 0x000fc800078f90ff */
[----:B------:R-:W-:Y:S02]  /*00d0*/  SHF.R.S32.HI R0, RZ, 0x12, R3 ;  /* 0x00000012ff007819 */ /* 0x000fe40000011403 */
[----:B------:R-:W-:Y:S02]  /*00e0*/  IADD3 R3, R3, 0x200, RZ ;  /* 0x0000020003037810 */ /* 0x000fe40007ffe0ff */
[----:B------:R-:W-:Y:S02]  /*00f0*/  SHF.R.S32.HI R2, RZ, 0xf, R0 ;  /* 0x0000000fff027819 */ /* 0x000fe40000011400 */
[----:B------:R-:W-:Y:S02]  /*0100*/  SHF.R.S32.HI R4, RZ, 0x12, R3 ;  /* 0x00000012ff047819 */ /* 0x000fe40000011403 */
[----:B------:R-:W-:Y:S02]  /*0110*/  LOP3.LUT R5, R2, 0xffff, RZ, 0xc0, !PT ;  /* 0x0000ffff02057812 */ /* 0x000fe400078ec0ff */
[----:B------:R-:W-:-:S02]  /*0120*/  SHF.R.S32.HI R3, RZ, 0xf, R4 ;  /* 0x0000000fff037819 */ /* 0x000fc40000011404 */
[----:B------:R-:W-:Y:S02]  /*0130*/  LEA.HI R2, R5, R0, RZ, 0x17 ;  /* 0x0000000005027211 */ /* 0x000fe400078fb8ff */
[----:B------:R-:W-:Y:S02]  /*0140*/  LOP3.LUT R7, R3, 0xffff, RZ, 0xc0, !PT ;  /* 0x0000ffff03077812 */ /* 0x000fe400078ec0ff */
[----:B------:R-:W-:Y:S02]  /*0150*/  LOP3.LUT R5, R2, 0xff80, RZ, 0xc0, !PT ;  /* 0x0000ff8002057812 */ /* 0x000fe400078ec0ff */
[----:B------:R-:W1:Y:S01]  /*0160*/  LDC.64 R2, c[0x0][0x220] ;  /* 0x00008800ff027b82 */ /* 0x000e620000000a00 */
[----:B------:R-:W-:Y:S02]  /*0170*/  LEA.HI R6, R7, R4, RZ, 0x17 ;  /* 0x0000000407067211 */ /* 0x000fe400078fb8ff */
[----:B------:R-:W-:Y:S02]  /*0180*/  IMAD.MOV R5, RZ, RZ, -R5 ;  /* 0x000000ffff057224 */ /* 0x000fe400078e0a05 */
[----:B------:R-:W-:-:S03]  /*0190*/  LOP3.LUT R6, R6, 0xff80, RZ, 0xc0, !PT ;  /* 0x0000ff8006067812 */ /* 0x000fc600078ec0ff */
[----:B------:R-:W-:Y:S02]  /*01a0*/  PRMT R5, R5, 0x7710, RZ ;  /* 0x0000771005057816 */ /* 0x000fe400000000ff */
[----:B------:R-:W-:-:S03]  /*01b0*/  IADD3 R6, RZ, -R6, RZ ;  /* 0x80000006ff067210 */ /* 0x000fc60007ffe0ff */
[----:B------:R-:W-:Y:S01]  /*01c0*/  IMAD.IADD R0, R0, 0x1, R5 ;  /* 0x0000000100007824 */ /* 0x000fe200078e0205 */
[----:B------:R-:W-:-:S04]  /*01d0*/  PRMT R5, R6, 0x7710, RZ ;  /* 0x0000771006057816 */ /* 0x000fc800000000ff */
[----:B------:R-:W-:Y:S02]  /*01e0*/  PRMT R23, R0, 0x9910, RZ ;  /* 0x0000991000177816 */ /* 0x000fe400000000ff */
[----:B------:R-:W-:-:S04]  /*01f0*/  IADD3 R4, R4, R5, RZ ;  /* 0x0000000504047210 */ /* 0x000fc80007ffe0ff */
[----:B------:R-:W-:Y:S01]  /*0200*/  PRMT R19, R4, 0x9910, RZ ;  /* 0x0000991004137816 */ /* 0x000fe200000000ff */
[----:B-1----:R-:W-:-:S04]  /*0210*/  IMAD.WIDE R8, R23, 0x4, R2 ;  /* 0x0000000417087825 */ /* 0x002fc800078e0202 */
[----:B------:R-:W-:Y:S01]  /*0220*/  IMAD.WIDE R10, R19, 0x4, R2 ;  /* 0x00000004130a7825 */ /* 0x000fe200078e0202 */
[----:B------:R-:W3:Y:S01]  /*0230*/  LDG.E.EL R20, desc[UR4][R8.64] ;  /* 0x0000000408147981 */ /* 0x000ee2000c2e1900 */
[----:B------:R-:W1:Y:S03]  /*0240*/  LDC.64 R2, c[0x0][0x228] ;  /* 0x00008a00ff027b82 */ /* 0x000e660000000a00 */
[----:B------:R-:W3:Y:S01]  /*0250*/  LDG.E.EL R21, desc[UR4][R10.64] ;  /* 0x000000040a157981 */ /* 0x000ee2000c2e1900 */
[----:B--2---:R-:W-:-:S04]  /*0260*/  IMAD.WIDE R26, R23, 0x4, R16 ;  /* 0x00000004171a7825 */ /* 0x004fc800078e0210 */
[----:B----4-:R-:W-:Y:S01]  /*0270*/  IMAD.WIDE R14, R18, 0x4, R14 ;  /* 0x00000004120e7825 */ /* 0x010fe200078e020e */
[----:B------:R-:W2:Y:S04]  /*0280*/  LDG.E.EL R0, desc[UR4][R26.64] ;  /* 0x000000041a007981 */ /* 0x000ea8000c2e1900 */
[----:B------:R-:W2:Y:S01]  /*0290*/  LDG.E.128 R4, desc[UR4][R14.64] ;  /* 0x000000040e047981 */ /* 0x000ea2000c1e1d00 */
[----:B------:R-:W-:-:S03]  /*02a0*/  IMAD.WIDE R16, R19, 0x4, R16 ;  /* 0x0000000413107825 */ /* 0x000fc600078e0210 */
[----:B------:R-:W4:Y:S04]  /*02b0*/  LDG.E.128 R8, desc[UR4][R14.64+0x800] ;  /* 0x000800040e087981 */ /* 0x000f28000c1e1d00 */
[----:B------:R-:W4:Y:S01]  /*02c0*/  LDG.E.EL R16, desc[UR4][R16.64] ;  /* 0x0000000410107981 */ /* 0x000f22000c2e1900 */
[----:B01----:R-:W-:-:S04]  /*02d0*/  IMAD.WIDE R24, R23, 0x4, R2 ;  /* 0x0000000417187825 */ /* 0x003fc800078e0202 */
[----:B-----5:R-:W-:Y:S02]  /*02e0*/  IMAD.WIDE R22, R23, 0x4, R12 ;  /* 0x0000000417167825 */ /* 0x020fe400078e020c */
[----:B------:R-:W5:Y:S04]  /*02f0*/  LDG.E.EL R24, desc[UR4][R24.64] ;  /* 0x0000000418187981 */ /* 0x000f68000c2e1900 */
[----:B------:R-:W5:Y:S01]  /*0300*/  LDG.E.EL R23, desc[UR4][R22.64] ;  /* 0x0000000416177981 */ /* 0x000f62000c2e1900 */
[----:B------:R-:W-:-:S04]  /*0310*/  IMAD.WIDE R2, R19, 0x4, R2 ;  /* 0x0000000413027825 */ /* 0x000fc800078e0202 */
[----:B------:R-:W-:Y:S02]  /*0320*/  IMAD.WIDE R28, R19, 0x4, R12 ;  /* 0x00000004131c7825 */ /* 0x000fe400078e020c */
[----:B------:R0:W4:Y:S04]  /*0330*/  LDG.E.EL R12, desc[UR4][R2.64] ;  /* 0x00000004020c7981 */ /* 0x000128000c2e1900 */
[----:B------:R-:W4:Y:S01]  /*0340*/  LDG.E.EL R13, desc[UR4][R28.64] ;  /* 0x000000041c0d7981 */ /* 0x000f22000c2e1900 */
[----:B0-----:R-:W-:Y:S01]  /*0350*/  HFMA2.MMA R3, -RZ, RZ, 1.625, 0 ;  /* 0x3e800000ff037435 */ /* 0x001fe200000001ff */
[----:B---3--:R-:W-:-:S04]  /*0360*/  FADD R20, R20, 9.9999997473787516356e-06 ;  /* 0x3727c5ac14147421 */ /* 0x008fc80000000000 */
[----:B------:R-:W0:Y:S01]  /*0370*/  MUFU.SQRT R19, R20 ;  /* 0x0000001400137308 */ /* 0x000e220000002000 */
[----:B------:R-:W-:-:S07]  /*0380*/  FADD R21, R21, 9.9999997473787516356e-06 ;  /* 0x3727c5ac15157421 */ /* 0x000fce0000000000 */
[----:B------:R-:W1:Y:S01]  /*0390*/  MUFU.SQRT R25, R21 ;  /* 0x0000001500197308 */ /* 0x000e620000002000 */
[C---:B0-----:R-:W-:Y:S02]  /*03a0*/  FSETP.GT.AND P0, PT, R19.reuse, 8.50705917302346158658e+37, PT ;  /* 0x7e8000001300780b */ /* 0x041fe40003f04000 */
[----:B------:R-:W-:Y:S02]  /*03b0*/  FSETP.GEU.AND P2, PT, R19, 1.175494350822287508e-38, PT ;  /* 0x008000001300780b */ /* 0x000fe40003f4e000 */
[C---:B-1----:R-:W-:Y:S02]  /*03c0*/  FSETP.GT.AND P1, PT, R25.reuse, 8.50705917302346158658e+37, PT ;  /* 0x7e8000001900780b */ /* 0x042fe40003f24000 */
[----:B------:R-:W-:-:S07]  /*03d0*/  FSETP.GEU.AND P3, PT, R25, 1.175494350822287508e-38, PT ;  /* 0x008000001900780b */ /* 0x000fce0003f6e000 */
[----:B------:R-:W-:-:S04]  /*03e0*/  @P0 FMUL R19, R19, 0.25 ;  /* 0x3e80000013130820 */ /* 0x000fc80000400000 */
[----:B------:R-:W-:Y:S01]  /*03f0*/  @!P2 FMUL R19, R19, 16777216 ;  /* 0x4b8000001313a820 */ /* 0x000fe20000400000 */
[----:B------:R-:W-:-:S05]  /*0400*/  @P1 FMUL R25, R25, 0.25 ;  /* 0x3e80000019191820 */ /* 0x000fca0000400000 */
[----:B------:R-:W0:Y:S01]  /*0410*/  MUFU.RCP R19, R19 ;  /* 0x0000001300137308 */ /* 0x000e220000001000 */
[----:B------:R-:W-:Y:S01]  /*0420*/  @!P3 FMUL R25, R25, 16777216 ;  /* 0x4b8000001919b820 */ /* 0x000fe20000400000 */
[----:B------:R-:W-:-:S06]  /*0430*/  FSEL R2, R3, 1, P0 ;  /* 0x3f80000003027808 */ /* 0x000fcc0000000000 */
[----:B------:R-:W1:Y:S01]  /*0440*/  MUFU.RCP R14, R25 ;  /* 0x00000019000e7308 */ /* 0x000e620000001000 */
[----:B------:R-:W-:Y:S01]  /*0450*/  FSEL R3, R3, 1, P1 ;  /* 0x3f80000003037808 */ /* 0x000fe20000800000 */
[----:B------:R-:W-:Y:S01]  /*0460*/  @!P2 FMUL R2, R2, 16777216 ;  /* 0x4b8000000202a820 */ /* 0x000fe20000400000 */
[----:B--2---:R-:W-:-:S03]  /*0470*/  FADD R4, R4, -R0 ;  /* 0x8000000004047221 */ /* 0x004fc60000000000 */
[----:B------:R-:W-:Y:S01]  /*0480*/  @!P3 FMUL R3, R3, 16777216 ;  /* 0x4b8000000303b820 */ /* 0x000fe20000400000 */
[----:B0-----:R-:W-:Y:S01]  /*0490*/  FMUL R15, R19, R2 ;  /* 0x00000002130f7220 */ /* 0x001fe20000400000 */
[--C-:B------:R-:W-:Y:S01]  /*04a0*/  FADD R20, R5, -R0.reuse ;  /* 0x8000000005147221 */ /* 0x100fe20000000000 */
[--C-:B------:R-:W-:Y:S01]  /*04b0*/  FADD R6, R6, -R0.reuse ;  /* 0x8000000006067221 */ /* 0x100fe20000000000 */
[----:B------:R-:W-:Y:S01]  /*04c0*/  FADD R0, R7, -R0 ;  /* 0x8000000007007221 */ /* 0x000fe20000000000 */
[C---:B------:R-:W-:Y:S01]  /*04d0*/  FMUL R5, R15.reuse, R4 ;  /* 0x000000040f057220 */ /* 0x040fe20000400000 */
[C---:B------:R-:W-:Y:S01]  /*04e0*/  FMUL R4, R15.reuse, R20 ;  /* 0x000000140f047220 */ /* 0x040fe20000400000 */
[----:B-1----:R-:W-:Y:S02]  /*04f0*/  FMUL R14, R14, R3 ;  /* 0x000000030e0e7220 */ /* 0x002fe40000400000 */
[----:B------:R-:W0:Y:S01]  /*0500*/  LDC.64 R2, c[0x0][0x238] ;  /* 0x00008e00ff027b82 */ /* 0x000e220000000a00 */
[C---:B------:R-:W-:Y:S01]  /*0510*/  FMUL R20, R15.reuse, R6 ;  /* 0x000000060f147220 */ /* 0x040fe20000400000 */
[----:B------:R-:W-:Y:S01]  /*0520*/  FMUL R6, R15, R0 ;  /* 0x000000000f067220 */ /* 0x000fe20000400000 */
[--C-:B----4-:R-:W-:Y:S01]  /*0530*/  FADD R7, R8, -R16.reuse ;  /* 0x8000001008077221 */ /* 0x110fe20000000000 */
[--C-:B------:R-:W-:Y:S01]  /*0540*/  FADD R9, R9, -R16.reuse ;  /* 0x8000001009097221 */ /* 0x100fe20000000000 */
[--C-:B------:R-:W-:Y:S01]  /*0550*/  FADD R15, R10, -R16.reuse ;  /* 0x800000100a0f7221 */ /* 0x100fe20000000000 */
[C-C-:B-----5:R-:W-:Y:S01]  /*0560*/  FFMA R0, R24.reuse, R5, R23.reuse ;  /* 0x0000000518007223 */ /* 0x160fe20000000017 */
[----:B------:R-:W-:Y:S01]  /*0570*/  FADD R11, R11, -R16 ;  /* 0x800000100b0b7221 */ /* 0x000fe20000000000 */
[C-C-:B------:R-:W-:Y:S01]  /*0580*/  FFMA R4, R24.reuse, R4, R23.reuse ;  /* 0x0000000418047223 */ /* 0x140fe20000000017 */
[C-C-:B------:R-:W-:Y:S01]  /*0590*/  FFMA R5, R24.reuse, R20, R23.reuse ;  /* 0x0000001418057223 */ /* 0x140fe20000000017 */
[----:B------:R-:W-:Y:S01]  /*05a0*/  FFMA R23, R24, R6, R23 ;  /* 0x0000000618177223 */ /* 0x000fe20000000017 */
[C---:B------:R-:W-:Y:S01]  /*05b0*/  FMUL R7, R14.reuse, R7 ;  /* 0x000000070e077220 */ /* 0x040fe20000400000 */
[C---:B------:R-:W-:Y:S01]  /*05c0*/  FMUL R8, R14.reuse, R9 ;  /* 0x000000090e087220 */ /* 0x040fe20000400000 */
[C---:B------:R-:W-:Y:S01]  /*05d0*/  FMUL R6, R14.reuse, R15 ;  /* 0x0000000f0e067220 */ /* 0x040fe20000400000 */
[----:B------:R-:W-:Y:S01]  /*05e0*/  FMUL R14, R14, R11 ;  /* 0x0000000b0e0e7220 */ /* 0x000fe20000400000 */
[C-C-:B------:R-:W-:Y:S01]  /*05f0*/  FFMA R9, R12.reuse, R7, R13.reuse ;  /* 0x000000070c097223 */ /* 0x140fe2000000000d */
[C-C-:B------:R-:W-:Y:S01]  /*0600*/  FFMA R8, R12.reuse, R8, R13.reuse ;  /* 0x000000080c087223 */ /* 0x140fe2000000000d */
[C-C-:B------:R-:W-:Y:S01]  /*0610*/  FFMA R10, R12.reuse, R6, R13.reuse ;  /* 0x000000060c0a7223 */ /* 0x140fe2000000000d */
[----:B------:R-:W-:Y:S01]  /*0620*/  FFMA R14, R12, R14, R13 ;  /* 0x0000000e0c0e7223 */ /* 0x000fe2000000000d */
[----:B------:R-:W-:-:S02]  /*0630*/  FSETP.GEU.AND P6, PT, R23, RZ, PT ;  /* 0x000000ff1700720b */ /* 0x000fc40003fce000 */
[----:B------:R-:W-:Y:S02]  /*0640*/  FSETP.GEU.AND P0, PT, R5, RZ, PT ;  /* 0x000000ff0500720b */ /* 0x000fe40003f0e000 */
[----:B------:R-:W-:Y:S02]  /*0650*/  FSETP.GEU.AND P1, PT, R4, RZ, PT ;  /* 0x000000ff0400720b */ /* 0x000fe40003f2e000 */
[----:B------:R-:W-:Y:S02]  /*0660*/  FSETP.GEU.AND P3, PT, R14, RZ, PT ;  /* 0x000000ff0e00720b */ /* 0x000fe40003f6e000 */
[----:B------:R-:W-:Y:S02]  /*0670*/  SEL R7, R23, RZ, P6 ;  /* 0x000000ff17077207 */ /* 0x000fe40003000000 */
[----:B------:R-:W-:Y:S02]  /*0680*/  FSETP.GEU.AND P2, PT, R0, RZ, PT ;  /* 0x000000ff0000720b */ /* 0x000fe40003f4e000 */
[----:B------:R-:W-:-:S02]  /*0690*/  FSETP.GEU.AND P4, PT, R10, RZ, PT ;  /* 0x000000ff0a00720b */ /* 0x000fc40003f8e000 */
[----:B------:R-:W-:Y:S02]  /*06a0*/  FSETP.GEU.AND P5, PT, R9, RZ, PT ;  /* 0x000000ff0900720b */ /* 0x000fe40003fae000 */
[----:B------:R-:W-:Y:S02]  /*06b0*/  FSETP.GEU.AND P6, PT, R8, RZ, PT ;  /* 0x000000ff0800720b */ /* 0x000fe40003fce000 */
[----:B------:R-:W-:Y:S01]  /*06c0*/  SEL R6, R5, RZ, P0 ;  /* 0x000000ff05067207 */ /* 0x000fe20000000000 */
[----:B0-----:R-:W-:Y:S01]  /*06d0*/  IMAD.WIDE R2, R18, 0x4, R2 ;  /* 0x0000000412027825 */ /* 0x001fe200078e0202 */
[----:B------:R-:W-:Y:S02]  /*06e0*/  SEL R5, R4, RZ, P1 ;  /* 0x000000ff04057207 */ /* 0x000fe40000800000 */
[----:B------:R-:W-:Y:S02]  /*06f0*/  SEL R15, R14, RZ, P3 ;  /* 0x000000ff0e0f7207 */ /* 0x000fe40001800000 */
[----:B------:R-:W-:-:S02]  /*0700*/  SEL R4, R0, RZ, P2 ;  /* 0x000000ff00047207 */ /* 0x000fc40001000000 */
[----:B------:R-:W-:Y:S02]  /*0710*/  SEL R14, R10, RZ, P4 ;  /* 0x000000ff0a0e7207 */ /* 0x000fe40002000000 */
[----:B------:R-:W-:Y:S02]  /*0720*/  SEL R12, R9, RZ, P5 ;  /* 0x000000ff090c7207 */ /* 0x000fe40002800000 */
[----:B------:R-:W-:Y:S01]  /*0730*/  SEL R13, R8, RZ, P6 ;  /* 0x000000ff080d7207 */ /* 0x000fe20003000000 */
[----:B------:R-:W-:Y:S04]  /*0740*/  STG.E.128 desc[UR4][R2.64], R4 ;  /* 0x0000000402007986 */ /* 0x000fe8000c101d04 */
[----:B------:R-:W-:Y:S01]  /*0750*/  STG.E.128 desc[UR4][R2.64+0x800], R12 ;  /* 0x0008000c02007986 */ /* 0x000fe2000c101d04 */
[----:B------:R-:W-:Y:S05]  /*0760*/  EXIT ;  /* 0x000000000000794d */ /* 0x000fea0003800000 */
.L_x_0:
[----:B------:R-:W-:-:S00]  /*0770*/  BRA `(.L_x_0) ;  /* 0xfffffffc00fc7947 */ /* 0x000fc0000383ffff */
[----:B------:R-:W-:-:S00]  /*0780*/  NOP ;  /* 0x0000000000007918 */ /* 0x000fc00000000000 */
[----:B------:R-:W-:-:S00]  /*0790*/  NOP ;  /* 0x0000000000007918 */ /* 0x000fc00000000000 */
[----:B------:R-:W-:-:S00]  /*07a0*/  NOP ;  /* 0x0000000000007918 */ /* 0x000fc00000000000 */
[----:B------:R-:W-:-:S00]  /*07b0*/  NOP ;  /* 0x0000000000007918 */ /* 0x000fc00000000000 */
[----:B------:R-:W-:-:S00]  /*07c0*/  NOP ;  /* 0x0000000000007918 */ /* 0x000fc00000000000 */
[----:B------:R-:W-:-:S00]  /*07d0*/  NOP ;  /* 0x0000000000007918 */ /* 0x000fc00000000000 */
[----:B------:R-:W-:-:S00]  /*07e0*/  NOP ;  /* 0x0000000000007918 */ /* 0x000fc00000000000 */
[----:B------:R-:W-:-:S00]  /*07f0*/  NOP ;  /* 0x0000000000007918 */ /* 0x000fc00000000000 */
.L_x_1:


//--------------------- .nv.global.init           --------------------------
	.section	.nv.global.init,"aw",@progbits
.nv.global.init:
	.type		_$_str,@object
	.size		_$_str,(_$_str_$_2 - _$_str)
_$_str:
        /*0000*/ 	.byte	0x5f, 0x5f, 0x43, 0x55, 0x44, 0x41, 0x5f, 0x46, 0x54, 0x5a, 0x00
	.type		_$_str_$_2,@object
	.size		_$_str_$_2,(.L_1 - _$_str_$_2)
_$_str_$_2:
        /*000b*/ 	.byte	0x5f, 0x5f, 0x43, 0x55, 0x44, 0x41, 0x5f, 0x50, 0x52, 0x45, 0x43, 0x5f, 0x53, 0x51, 0x52, 0x54
        /*001b*/ 	.byte	0x00
.L_1:


//--------------------- .nv.constant0.triton_poi_fused__native_batch_norm_legit_no_training_relu_12 --------------------------
	.section	.nv.constant0.triton_poi_fused__native_batch_norm_legit_no_training_relu_12,"a",@progbits
	.sectionflags	@""
	.align	4
.nv.constant0.triton_poi_fused__native_batch_norm_legit_no_training_relu_12:
	.zero		580
